	.headerflags	@"EF_CUDA_TEXMODE_UNIFIED EF_CUDA_64BIT_ADDRESS EF_CUDA_ACCELERATORS EF_CUDA_SM90 EF_CUDA_VIRTUAL_SM(EF_CUDA_SM90)"
	.elftype	@"ET_EXEC"


//--------------------- .nv.info                  --------------------------
	.section	.nv.info,"",@"SHT_CUDA_INFO"
	.align	4


	//----- nvinfo : EIATTR_REGCOUNT
	.align		4
        /*0000*/ 	.byte	0x04, 0x2f
        /*0002*/ 	.short	(.L_1 - .L_0)
	.align		4
.L_0:
        /*0004*/ 	.word	index@(triton_poi_fused_convolution_leaky_relu_8)
        /*0008*/ 	.word	0x00000010


	//----- nvinfo : EIATTR_MIN_STACK_SIZE
	.align		4
.L_1:
        /*000c*/ 	.byte	0x04, 0x12
        /*000e*/ 	.short	(.L_3 - .L_2)
	.align		4
.L_2:
        /*0010*/ 	.word	index@(triton_poi_fused_convolution_leaky_relu_8)
        /*0014*/ 	.word	0x00000000


	//----- nvinfo : EIATTR_FRAME_SIZE
	.align		4
.L_3:
        /*0018*/ 	.byte	0x04, 0x11
        /*001a*/ 	.short	(.L_5 - .L_4)
	.align		4
.L_4:
        /*001c*/ 	.word	index@(triton_poi_fused_convolution_leaky_relu_8)
        /*0020*/ 	.word	0x00000000


	//----- nvinfo : EIATTR_MIN_STACK_SIZE
	.align		4
.L_5:
        /*0024*/ 	.byte	0x04, 0x12
        /*0026*/ 	.short	(.L_7 - .L_6)
	.align		4
.L_6:
        /*0028*/ 	.word	index@(triton_poi_fused_convolution_leaky_relu_8)
        /*002c*/ 	.word	0x00000000
.L_7:


//--------------------- .nv.info.triton_poi_fused_convolution_leaky_relu_8 --------------------------
	.section	.nv.info.triton_poi_fused_convolution_leaky_relu_8,"",@"SHT_CUDA_INFO"
	.sectionflags	@""
	.align	4


	//----- nvinfo : EIATTR_CUDA_API_VERSION
	.align		4
        /*0000*/ 	.byte	0x04, 0x37
        /*0002*/ 	.short	(.L_9 - .L_8)
.L_8:
        /*0004*/ 	.word	0x0000007c


	//----- nvinfo : EIATTR_KPARAM_INFO
	.align		4
.L_9:
        /*0008*/ 	.byte	0x04, 0x17
        /*000a*/ 	.short	(.L_11 - .L_10)
.L_10:
        /*000c*/ 	.word	0x00000000
        /*0010*/ 	.short	0x0003
        /*0012*/ 	.short	0x0018
        /*0014*/ 	.byte	0x00, 0xf0, 0x11, 0x00


	//----- nvinfo : EIATTR_KPARAM_INFO
	.align		4
.L_11:
        /*0018*/ 	.byte	0x04, 0x17
        /*001a*/ 	.short	(.L_13 - .L_12)
.L_12:
        /*001c*/ 	.word	0x00000000
        /*0020*/ 	.short	0x0002
        /*0022*/ 	.short	0x0010
        /*0024*/ 	.byte	0x00, 0xf4, 0x21, 0x00


	//----- nvinfo : EIATTR_KPARAM_INFO
	.align		4
.L_13:
        /*0028*/ 	.byte	0x04, 0x17
        /*002a*/ 	.short	(.L_15 - .L_14)
.L_14:
        /*002c*/ 	.word	0x00000000
        /*0030*/ 	.short	0x0001
        /*0032*/ 	.short	0x0008
        /*0034*/ 	.byte	0x00, 0xf4, 0x21, 0x00


	//----- nvinfo : EIATTR_KPARAM_INFO
	.align		4
.L_15:
        /*0038*/ 	.byte	0x04, 0x17
        /*003a*/ 	.short	(.L_17 - .L_16)
.L_16:
        /*003c*/ 	.word	0x00000000
        /*0040*/ 	.short	0x0000
        /*0042*/ 	.short	0x0000
        /*0044*/ 	.byte	0x00, 0xf4, 0x21, 0x00


	//----- nvinfo : EIATTR_SPARSE_MMA_MASK
	.align		4
.L_17:
        /*0048*/ 	.byte	0x03, 0x50
        /*004a*/ 	.short	0x0000


	//----- nvinfo : EIATTR_MAXREG_COUNT
	.align		4
        /*004c*/ 	.byte	0x03, 0x1b
        /*004e*/ 	.short	0x00ff


	//----- nvinfo : EIATTR_EXIT_INSTR_OFFSETS
	.align		4
        /*0050*/ 	.byte	0x04, 0x1c
        /*0052*/ 	.short	(.L_19 - .L_18)


	//   ....[0]....
.L_18:
        /*0054*/ 	.word	0x00000220


	//   ....[1]....
        /*0058*/ 	.word	0x00000240


	//----- nvinfo : EIATTR_REQNTID
	.align		4
.L_19:
        /*005c*/ 	.byte	0x04, 0x10
        /*005e*/ 	.short	(.L_21 - .L_20)
.L_20:
        /*0060*/ 	.word	0x00000080
        /*0064*/ 	.word	0x00000001
        /*0068*/ 	.word	0x00000001


	//----- nvinfo : EIATTR_CBANK_PARAM_SIZE
	.align		4
.L_21:
        /*006c*/ 	.byte	0x03, 0x19
        /*006e*/ 	.short	0x001c


	//----- nvinfo : EIATTR_PARAM_CBANK
	.align		4
        /*0070*/ 	.byte	0x04, 0x0a
        /*0072*/ 	.short	(.L_23 - .L_22)
	.align		4
.L_22:
        /*0074*/ 	.word	index@(.nv.constant0.triton_poi_fused_convolution_leaky_relu_8)
        /*0078*/ 	.short	0x0210
        /*007a*/ 	.short	0x001c


	//----- nvinfo : EIATTR_SW_WAR
	.align		4
.L_23:
        /*007c*/ 	.byte	0x04, 0x36
        /*007e*/ 	.short	(.L_25 - .L_24)
.L_24:
        /*0080*/ 	.word	0x00000008
.L_25:


//--------------------- .nv.callgraph             --------------------------
	.section	.nv.callgraph,"",@"SHT_CUDA_CALLGRAPH"
	.align	4
	.sectionentsize	8
	.align		4
        /*0000*/ 	.word	0x00000000
	.align		4
        /*0004*/ 	.word	0xffffffff
	.align		4
        /*0008*/ 	.word	0x00000000
	.align		4
        /*000c*/ 	.word	0xfffffffe
	.align		4
        /*0010*/ 	.word	0x00000000
	.align		4
        /*0014*/ 	.word	0xfffffffd
	.align		4
        /*0018*/ 	.word	0x00000000
	.align		4
        /*001c*/ 	.word	0xfffffffc


//--------------------- .text.triton_poi_fused_convolution_leaky_relu_8 --------------------------
	.section	.text.triton_poi_fused_convolution_leaky_relu_8,"ax",@progbits
	.align	128
        .global         triton_poi_fused_convolution_leaky_relu_8
        .type           triton_poi_fused_convolution_leaky_relu_8,@function
        .size           triton_poi_fused_convolution_leaky_relu_8,(.L_x_1 - triton_poi_fused_convolution_leaky_relu_8)
        .other          triton_poi_fused_convolution_leaky_relu_8,@"STO_CUDA_ENTRY STV_DEFAULT"
triton_poi_fused_convolution_leaky_relu_8:
.text.triton_poi_fused_convolution_leaky_relu_8:
[----:B------:R-:W0:Y:S02]  /*0000*/  LDC R1, c[0x0][0x28] ;  /* 0x00000a00ff017b82 */ /* 0x000e240000000800 */
[----:B------:R-:W1:Y:S01]  /*0010*/  S2R R0, SR_TID.X ;  /* 0x0000000000007919 */ /* 0x000e620000002100 */
[----:B------:R-:W2:Y:S01]  /*0020*/  LDC.64 R4, c[0x0][0x218] ;  /* 0x00008600ff047b82 */ /* 0x000ea20000000a00 */
[----:B------:R-:W-:Y:S01]  /*0030*/  CS2R R10, SRZ ;  /* 0x00000000000a7805 */ /* 0x000fe2000001ff00 */
[----:B------:R-:W-:Y:S01]  /*0040*/  ULDC.64 UR4, c[0x0][0x208] ;  /* 0x0000820000047ab9 */ /* 0x000fe20000000a00 */
[----:B------:R-:W3:Y:S01]  /*0050*/  S2R R7, SR_CTAID.X ;  /* 0x0000000000077919 */ /* 0x000ee20000002500 */
[----:B------:R-:W-:-:S04]  /*0060*/  ULDC.64 UR6, c[0x0][0x220] ;  /* 0x0000880000067ab9 */ /* 0x000fc80000000a00 */
[----:B------:R-:W4:Y:S01]  /*0070*/  LDC.64 R2, c[0x0][0x210] ;  /* 0x00008400ff027b82 */ /* 0x000f220000000a00 */
[----:B-1----:R-:W-:Y:S01]  /*0080*/  IMAD.SHL.U32 R0, R0, 0x2, RZ ;  /* 0x0000000200007824 */ /* 0x002fe200078e00ff */
[----:B---3--:R-:W-:-:S04]  /*0090*/  SHF.R.S32.HI R6, RZ, 0x17, R7 ;  /* 0x00000017ff067819 */ /* 0x008fc80000011407 */
[----:B------:R-:W-:-:S05]  /*00a0*/  LOP3.LUT R0, R0, 0xfe, RZ, 0xc0, !PT ;  /* 0x000000fe00007812 */ /* 0x000fca00078ec0ff */
[----:B------:R-:W-:Y:S01]  /*00b0*/  IMAD R7, R7, 0x100, R0 ;  /* 0x0000010007077824 */ /* 0x000fe200078e0200 */
[----:B------:R-:W-:-:S03]  /*00c0*/  SGXT R0, R6, 0x1 ;  /* 0x000000010600781a */ /* 0x000fc60000000200 */
[C---:B----4-:R-:W-:Y:S01]  /*00d0*/  IMAD.WIDE R2, R7.reuse, 0x4, R2 ;  /* 0x0000000407027825 */ /* 0x050fe200078e0202 */
[----:B------:R-:W-:Y:S02]  /*00e0*/  LEA.HI R0, R0, R7, RZ, 0x8 ;  /* 0x0000000700007211 */ /* 0x000fe400078f40ff */
[----:B------:R-:W-:Y:S02]  /*00f0*/  ISETP.GE.AND P2, PT, R7, 0xc400, PT ;  /* 0x0000c4000700780c */ /* 0x000fe40003f46270 */
[----:B------:R-:W-:-:S05]  /*0100*/  LOP3.LUT R0, R0, 0xffffff00, RZ, 0xc0, !PT ;  /* 0xffffff0000007812 */ /* 0x000fca00078ec0ff */
[----:B------:R-:W-:-:S04]  /*0110*/  IMAD.IADD R9, R7, 0x1, -R0 ;  /* 0x0000000107097824 */ /* 0x000fc800078e0a00 */
[----:B--2---:R-:W-:Y:S01]  /*0120*/  IMAD.WIDE R4, R9, 0x4, R4 ;  /* 0x0000000409047825 */ /* 0x004fe200078e0204 */
[----:B------:R-:W-:-:S04]  /*0130*/  CS2R R8, SRZ ;  /* 0x0000000000087805 */ /* 0x000fc8000001ff00 */
[----:B------:R-:W2:Y:S04]  /*0140*/  @!P2 LDG.E.EL.64 R10, desc[UR4][R4.64] ;  /* 0x00000004040aa981 */ /* 0x000ea8000c2e1b00 */
[----:B------:R-:W2:Y:S01]  /*0150*/  @!P2 LDG.E.64 R8, desc[UR4][R2.64] ;  /* 0x000000040208a981 */ /* 0x000ea2000c1e1b00 */
[----:B------:R-:W-:-:S04]  /*0160*/  IADD3 R6, P3, R7, UR6, RZ ;  /* 0x0000000607067c10 */ /* 0x000fc8000ff7e0ff */
[----:B------:R-:W-:Y:S02]  /*0170*/  LEA.HI.X.SX32 R7, R7, UR7, 0x1, P3 ;  /* 0x0000000707077c11 */ /* 0x000fe400098f0eff */
[----:B--2---:R-:W-:Y:S02]  /*0180*/  FSETP.GT.AND P1, PT, R8, -R10, PT ;  /* 0x8000000a0800720b */ /* 0x004fe40003f24000 */
[----:B------:R-:W-:Y:S02]  /*0190*/  FSETP.GT.AND P0, PT, R9, -R11, PT ;  /* 0x8000000b0900720b */ /* 0x000fe40003f04000 */
[----:B------:R-:W-:Y:S02]  /*01a0*/  SEL R0, RZ, 0x1, !P1 ;  /* 0x00000001ff007807 */ /* 0x000fe40004800000 */
[----:B------:R-:W-:Y:S01]  /*01b0*/  SEL R13, RZ, 0x100, !P0 ;  /* 0x00000100ff0d7807 */ /* 0x000fe20004000000 */
[----:B------:R-:W-:-:S04]  /*01c0*/  FADD R8, R10, R8 ;  /* 0x000000080a087221 */ /* 0x000fc80000000000 */
[----:B------:R-:W-:Y:S02]  /*01d0*/  IMAD.IADD R13, R0, 0x1, R13 ;  /* 0x00000001000d7824 */ /* 0x000fe400078e020d */
[----:B------:R-:W-:Y:S01]  /*01e0*/  FADD R9, R11, R9 ;  /* 0x000000090b097221 */ /* 0x000fe20000000000 */
[----:B------:R-:W-:Y:S02]  /*01f0*/  @!P1 FMUL R8, R8, 0.0099999997764825820923 ;  /* 0x3c23d70a08089820 */ /* 0x000fe40000400000 */
[----:B------:R1:W-:Y:S01]  /*0200*/  @!P2 STG.E.U16 desc[UR4][R6.64], R13 ;  /* 0x0000000d0600a986 */ /* 0x0003e2000c101504 */
[----:B------:R-:W-:Y:S01]  /*0210*/  @!P0 FMUL R9, R9, 0.0099999997764825820923 ;  /* 0x3c23d70a09098820 */ /* 0x000fe20000400000 */
[----:B------:R-:W-:Y:S06]  /*0220*/  @P2 EXIT ;  /* 0x000000000000294d */ /* 0x000fec0003800000 */
[----:B------:R-:W-:Y:S01]  /*0230*/  STG.E.64 desc[UR4][R2.64], R8 ;  /* 0x0000000802007986 */ /* 0x000fe2000c101b04 */
[----:B------:R-:W-:Y:S05]  /*0240*/  EXIT ;  /* 0x000000000000794d */ /* 0x000fea0003800000 */
.L_x_0:
[----:B------:R-:W-:-:S00]  /*0250*/  BRA `(.L_x_0) ;  /* 0xfffffffc00fc7947 */ /* 0x000fc0000383ffff */
[----:B------:R-:W-:-:S00]  /*0260*/  NOP ;  /* 0x0000000000007918 */ /* 0x000fc00000000000 */
        /* <DEDUP_REMOVED lines=9> */
.L_x_1:


//--------------------- .nv.constant0.triton_poi_fused_convolution_leaky_relu_8 --------------------------
	.section	.nv.constant0.triton_poi_fused_convolution_leaky_relu_8,"a",@progbits
	.sectionflags	@""
	.align	4
.nv.constant0.triton_poi_fused_convolution_leaky_relu_8:
	.zero		556
